//
// Generated by NVIDIA NVVM Compiler
//
// Compiler Build ID: CL-36424714
// Cuda compilation tools, release 13.0, V13.0.88
// Based on NVVM 20.0.0
//

.version 9.0
.target sm_100
.address_size 64

	// .globl	debug_kernel

.visible .entry debug_kernel(
	.param .u64 .ptr .align 1 debug_kernel_param_0,
	.param .u64 .ptr .align 1 debug_kernel_param_1,
	.param .u32 debug_kernel_param_2
)
{
	.reg .pred 	%p<4>;
	.reg .b32 	%r<6>;
	.reg .b32 	%f<2>;
	.reg .b64 	%rd<8>;

	ld.param.u64 	%rd1, [debug_kernel_param_0];
	ld.param.u64 	%rd2, [debug_kernel_param_1];
	ld.param.u32 	%r2, [debug_kernel_param_2];
	mov.u32 	%r3, %ctaid.x;
	mov.u32 	%r4, %ntid.x;
	mov.u32 	%r5, %tid.x;
	mad.lo.s32 	%r1, %r3, %r4, %r5;
	setp.ge.s32 	%p1, %r1, %r2;
	setp.gt.s32 	%p2, %r1, 3;
	or.pred  	%p3, %p2, %p1;
	@%p3 bra 	$L__BB0_2;
	cvta.to.global.u64 	%rd3, %rd2;
	cvta.to.global.u64 	%rd4, %rd1;
	mul.wide.s32 	%rd5, %r1, 4;
	add.s64 	%rd6, %rd3, %rd5;
	ld.global.f32 	%f1, [%rd6];
	add.s64 	%rd7, %rd4, %rd5;
	st.global.f32 	[%rd7], %f1;
$L__BB0_2:
	ret;

}


// ===== COMPILED SASS (sm_100) =====

	.target	sm_100

	.elftype	@"ET_EXEC"


//--------------------- .note.nv.tkinfo           --------------------------
	.section	.note.nv.tkinfo,"",@"SHT_NOTE"
	.sectionflags	@"SHF_NOTE_NV_TKINFO"
	.tkinfo
        /*0018*/ 	.word	0x00000002
        /*0030*/ 	.string	""
        /*0030*/ 	.string	"ptxas"
        /*0030*/ 	.string	"Cuda compilation tools, release 13.0, V13.0.88"
        /*0030*/ 	.string	"Build cuda_13.0.r13.0/compiler.36424714_0"
        /*0030*/ 	.string	"-arch sm_100 -m 64 "



//--------------------- .note.nv.cuinfo           --------------------------
	.section	.note.nv.cuinfo,"",@"SHT_NOTE"
	.sectionflags	@"SHF_NOTE_NV_CUINFO"
        /*0018*/ 	.short	0x0002
        /*001a*/ 	.short	0x0064
        /*001c*/ 	.short	0x0082
	.zero		2


//--------------------- .nv.info                  --------------------------
	.section	.nv.info,"",@"SHT_CUDA_INFO"
	.align	4


	//----- nvinfo : EIATTR_REGCOUNT
	.align		4
        /*0000*/ 	.byte	0x04, 0x2f
        /*0002*/ 	.short	(.L_1 - .L_0)
	.align		4
.L_0:
        /*0004*/ 	.word	index@(debug_kernel)
        /*0008*/ 	.word	0x0000000a


	//----- nvinfo : EIATTR_FRAME_SIZE
	.align		4
.L_1:
        /*000c*/ 	.byte	0x04, 0x11
        /*000e*/ 	.short	(.L_3 - .L_2)
	.align		4
.L_2:
        /*0010*/ 	.word	index@(debug_kernel)
        /*0014*/ 	.word	0x00000000


	//----- nvinfo : EIATTR_MIN_STACK_SIZE
	.align		4
.L_3:
        /*0018*/ 	.byte	0x04, 0x12
        /*001a*/ 	.short	(.L_5 - .L_4)
	.align		4
.L_4:
        /*001c*/ 	.word	index@(debug_kernel)
        /*0020*/ 	.word	0x00000000
.L_5:


//--------------------- .nv.compat                --------------------------
	.section	.nv.compat,"",@"SHT_CUDA_COMPAT_INFO"
	.align	4
        /*0000*/ 	.byte	0x02, 0x09, 0x00, 0x00, 0x02, 0x02, 0x01, 0x00, 0x02, 0x05, 0x05, 0x00, 0x03, 0x07, 0x01, 0x01
        /*0010*/ 	.byte	0x02, 0x03, 0x00, 0x00, 0x02, 0x06, 0x01, 0x00, 0x04, 0x0b, 0x08, 0x00, 0x09, 0x00, 0x00, 0x00
        /*0020*/ 	.byte	0x00, 0x00, 0x00, 0x00


//--------------------- .nv.info.debug_kernel     --------------------------
	.section	.nv.info.debug_kernel,"",@"SHT_CUDA_INFO"
	.sectionflags	@""
	.align	4


	//----- nvinfo : EIATTR_CUDA_API_VERSION
	.align		4
        /*0000*/ 	.byte	0x04, 0x37
        /*0002*/ 	.short	(.L_7 - .L_6)
.L_6:
        /*0004*/ 	.word	0x00000082


	//----- nvinfo : EIATTR_KPARAM_INFO
	.align		4
.L_7:
        /*0008*/ 	.byte	0x04, 0x17
        /*000a*/ 	.short	(.L_9 - .L_8)
.L_8:
        /*000c*/ 	.word	0x00000000
        /*0010*/ 	.short	0x0002
        /*0012*/ 	.short	0x0010
        /*0014*/ 	.byte	0x00, 0xf0, 0x11, 0x00


	//----- nvinfo : EIATTR_KPARAM_INFO
	.align		4
.L_9:
        /*0018*/ 	.byte	0x04, 0x17
        /*001a*/ 	.short	(.L_11 - .L_10)
.L_10:
        /*001c*/ 	.word	0x00000000
        /*0020*/ 	.short	0x0001
        /*0022*/ 	.short	0x0008
        /*0024*/ 	.byte	0x00, 0xf5, 0x21, 0x00


	//----- nvinfo : EIATTR_KPARAM_INFO
	.align		4
.L_11:
        /*0028*/ 	.byte	0x04, 0x17
        /*002a*/ 	.short	(.L_13 - .L_12)
.L_12:
        /*002c*/ 	.word	0x00000000
        /*0030*/ 	.short	0x0000
        /*0032*/ 	.short	0x0000
        /*0034*/ 	.byte	0x00, 0xf5, 0x21, 0x00


	//----- nvinfo : EIATTR_SPARSE_MMA_MASK
	.align		4
.L_13:
        /*0038*/ 	.byte	0x03, 0x50
        /*003a*/ 	.short	0x0000


	//----- nvinfo : EIATTR_MAXREG_COUNT
	.align		4
        /*003c*/ 	.byte	0x03, 0x1b
        /*003e*/ 	.short	0x00ff


	//----- nvinfo : EIATTR_MERCURY_ISA_VERSION
	.align		4
        /*0040*/ 	.byte	0x03, 0x5f
        /*0042*/ 	.short	0x0101


	//----- nvinfo : EIATTR_VRC_CTA_INIT_COUNT
	.align		4
        /*0044*/ 	.byte	0x02, 0x4a
	.zero		1
	.zero		1


	//----- nvinfo : EIATTR_EXIT_INSTR_OFFSETS
	.align		4
        /*0048*/ 	.byte	0x04, 0x1c
        /*004a*/ 	.short	(.L_15 - .L_14)


	//   ....[0]....
.L_14:
        /*004c*/ 	.word	0x00000080


	//   ....[1]....
        /*0050*/ 	.word	0x00000100


	//----- nvinfo : EIATTR_CBANK_PARAM_SIZE
	.align		4
.L_15:
        /*0054*/ 	.byte	0x03, 0x19
        /*0056*/ 	.short	0x0014


	//----- nvinfo : EIATTR_PARAM_CBANK
	.align		4
        /*0058*/ 	.byte	0x04, 0x0a
        /*005a*/ 	.short	(.L_17 - .L_16)
	.align		4
.L_16:
        /*005c*/ 	.word	index@(.nv.constant0.debug_kernel)
        /*0060*/ 	.short	0x0380
        /*0062*/ 	.short	0x0014


	//----- nvinfo : EIATTR_SW_WAR
	.align		4
.L_17:
        /*0064*/ 	.byte	0x04, 0x36
        /*0066*/ 	.short	(.L_19 - .L_18)
.L_18:
        /*0068*/ 	.word	0x00000008
.L_19:


//--------------------- .nv.callgraph             --------------------------
	.section	.nv.callgraph,"",@"SHT_CUDA_CALLGRAPH"
	.align	4
	.sectionentsize	8
	.align		4
        /*0000*/ 	.word	0x00000000
	.align		4
        /*0004*/ 	.word	0xffffffff
	.align		4
        /*0008*/ 	.word	0x00000000
	.align		4
        /*000c*/ 	.word	0xfffffffe
	.align		4
        /*0010*/ 	.word	0x00000000
	.align		4
        /*0014*/ 	.word	0xfffffffd
	.align		4
        /*0018*/ 	.word	0x00000000
	.align		4
        /*001c*/ 	.word	0xfffffffc


//--------------------- .text.debug_kernel        --------------------------
	.section	.text.debug_kernel,"ax",@progbits
	.align	128
        .global         debug_kernel
        .type           debug_kernel,@function
        .size           debug_kernel,(.L_x_1 - debug_kernel)
        .other          debug_kernel,@"STO_CUDA_ENTRY STV_DEFAULT"
debug_kernel:
.text.debug_kernel:
[----:B------:R-:W-:Y:S01]  /*0000*/  LDC R1, c[0x0][0x37c] ;  /* 0x0000df00ff017b82 */ /* 0x000fe20000000800 */
[----:B------:R-:W0:Y:S07]  /*0010*/  S2R R0, SR_TID.X ;  /* 0x0000000000007919 */ /* 0x000e2e0000002100 */
[----:B------:R-:W0:Y:S01]  /*0020*/  S2UR UR4, SR_CTAID.X ;  /* 0x00000000000479c3 */ /* 0x000e220000002500 */
[----:B------:R-:W1:Y:S07]  /*0030*/  LDCU UR5, c[0x0][0x390] ;  /* 0x00007200ff0577ac */ /* 0x000e6e0008000800 */
[----:B------:R-:W0:Y:S02]  /*0040*/  LDC R7, c[0x0][0x360] ;  /* 0x0000d800ff077b82 */ /* 0x000e240000000800 */
[----:B0-----:R-:W-:-:S05]  /*0050*/  IMAD R7, R7, UR4, R0 ;  /* 0x0000000407077c24 */ /* 0x001fca000f8e0200 */
[----:B-1----:R-:W-:-:S04]  /*0060*/  ISETP.GE.AND P0, PT, R7, UR5, PT ;  /* 0x0000000507007c0c */ /* 0x002fc8000bf06270 */
[----:B------:R-:W-:-:S13]  /*0070*/  ISETP.GT.OR P0, PT, R7, 0x3, P0 ;  /* 0x000000030700780c */ /* 0x000fda0000704670 */
[----:B------:R-:W-:Y:S05]  /*0080*/  @P0 EXIT ;  /* 0x000000000000094d */ /* 0x000fea0003800000 */
[----:B------:R-:W0:Y:S01]  /*0090*/  LDC.64 R2, c[0x0][0x388] ;  /* 0x0000e200ff027b82 */ /* 0x000e220000000a00 */
[----:B------:R-:W1:Y:S07]  /*00a0*/  LDCU.64 UR4, c[0x0][0x358] ;  /* 0x00006b00ff0477ac */ /* 0x000e6e0008000a00 */
[----:B------:R-:W2:Y:S01]  /*00b0*/  LDC.64 R4, c[0x0][0x380] ;  /* 0x0000e000ff047b82 */ /* 0x000ea20000000a00 */
[----:B0-----:R-:W-:-:S06]  /*00c0*/  IMAD.WIDE R2, R7, 0x4, R2 ;  /* 0x0000000407027825 */ /* 0x001fcc00078e0202 */
[----:B-1----:R-:W3:Y:S01]  /*00d0*/  LDG.E R3, desc[UR4][R2.64] ;  /* 0x0000000402037981 */ /* 0x002ee2000c1e1900 */
[----:B--2---:R-:W-:-:S05]  /*00e0*/  IMAD.WIDE R4, R7, 0x4, R4 ;  /* 0x0000000407047825 */ /* 0x004fca00078e0204 */
[----:B---3--:R-:W-:Y:S01]  /*00f0*/  STG.E desc[UR4][R4.64], R3 ;  /* 0x0000000304007986 */ /* 0x008fe2000c101904 */
[----:B------:R-:W-:Y:S05]  /*0100*/  EXIT ;  /* 0x000000000000794d */ /* 0x000fea0003800000 */
.L_x_0:
[----:B------:R-:W-:-:S00]  /*0110*/  BRA `(.L_x_0) ;  /* 0xfffffffc00fc7947 */ /* 0x000fc0000383ffff */
[----:B------:R-:W-:-:S00]  /*0120*/  NOP ;  /* 0x0000000000007918 */ /* 0x000fc00000000000 */
        /* <DEDUP_REMOVED lines=13> */
.L_x_1:


//--------------------- .nv.shared.reserved.0     --------------------------
	.section	.nv.shared.reserved.0,"aw",@nobits
	.weak		__nv_reservedSMEM_offset_0_alias
	.size		__nv_reservedSMEM_offset_0_alias, 0, 64
	.other		__nv_reservedSMEM_offset_0_alias,@"STO_CUDA_RESERVED_SHARED STV_DEFAULT"
__nv_reservedSMEM_offset_0_alias:
	.zero		0
	.zero		64


//--------------------- .nv.constant0.debug_kernel --------------------------
	.section	.nv.constant0.debug_kernel,"a",@progbits
	.sectionflags	@""
	.align	4
.nv.constant0.debug_kernel:
	.zero		916


//--------------------- SYMBOLS --------------------------

	.type		.nv.reservedSmem.offset0,@object
	.size		.nv.reservedSmem.offset0,0x4
